//
// Generated by NVIDIA NVVM Compiler
//
// Compiler Build ID: CL-36424714
// Cuda compilation tools, release 13.0, V13.0.88
// Based on NVVM 20.0.0
//

.version 9.0
.target sm_100
.address_size 64

	// .globl	_Z12mandelKernelffPiiiffmi

.visible .entry _Z12mandelKernelffPiiiffmi(
	.param .f32 _Z12mandelKernelffPiiiffmi_param_0,
	.param .f32 _Z12mandelKernelffPiiiffmi_param_1,
	.param .u64 .ptr .align 1 _Z12mandelKernelffPiiiffmi_param_2,
	.param .u32 _Z12mandelKernelffPiiiffmi_param_3,
	.param .u32 _Z12mandelKernelffPiiiffmi_param_4,
	.param .f32 _Z12mandelKernelffPiiiffmi_param_5,
	.param .f32 _Z12mandelKernelffPiiiffmi_param_6,
	.param .u64 _Z12mandelKernelffPiiiffmi_param_7,
	.param .u32 _Z12mandelKernelffPiiiffmi_param_8
)
{
	.reg .pred 	%p<10>;
	.reg .b32 	%r<45>;
	.reg .b32 	%f<59>;
	.reg .b64 	%rd<11>;

	ld.param.f32 	%f32, [_Z12mandelKernelffPiiiffmi_param_0];
	ld.param.f32 	%f30, [_Z12mandelKernelffPiiiffmi_param_1];
	ld.param.u64 	%rd1, [_Z12mandelKernelffPiiiffmi_param_2];
	ld.param.f32 	%f33, [_Z12mandelKernelffPiiiffmi_param_5];
	ld.param.f32 	%f31, [_Z12mandelKernelffPiiiffmi_param_6];
	ld.param.u64 	%rd2, [_Z12mandelKernelffPiiiffmi_param_7];
	ld.param.u32 	%r18, [_Z12mandelKernelffPiiiffmi_param_8];
	mov.u32 	%r20, %ctaid.x;
	mov.u32 	%r21, %ntid.x;
	mov.u32 	%r22, %tid.x;
	mad.lo.s32 	%r1, %r20, %r21, %r22;
	mov.u32 	%r23, %ctaid.y;
	mov.u32 	%r24, %ntid.y;
	mov.u32 	%r25, %tid.y;
	mad.lo.s32 	%r26, %r23, %r24, %r25;
	shl.b32 	%r2, %r26, 2;
	cvt.rn.f32.s32 	%f34, %r1;
	fma.rn.f32 	%f1, %f33, %f34, %f32;
	setp.lt.s32 	%p1, %r18, 1;
	mov.b32 	%r41, 0;
	mov.u32 	%r42, %r41;
	mov.u32 	%r43, %r41;
	mov.u32 	%r44, %r41;
	@%p1 bra 	$L__BB0_13;
	cvt.rn.f32.u32 	%f35, %r2;
	fma.rn.f32 	%f2, %f31, %f35, %f30;
	mov.b32 	%r34, 0;
	mov.f32 	%f51, %f2;
	mov.f32 	%f52, %f1;
$L__BB0_2:
	mul.f32 	%f5, %f52, %f52;
	mul.f32 	%f6, %f51, %f51;
	add.f32 	%f36, %f5, %f6;
	setp.gt.f32 	%p2, %f36, 0f40800000;
	mov.u32 	%r44, %r34;
	@%p2 bra 	$L__BB0_4;
	sub.f32 	%f37, %f5, %f6;
	add.f32 	%f38, %f52, %f52;
	add.f32 	%f52, %f1, %f37;
	fma.rn.f32 	%f51, %f38, %f51, %f2;
	add.s32 	%r34, %r34, 1;
	setp.eq.s32 	%p3, %r34, %r18;
	mov.u32 	%r44, %r18;
	@%p3 bra 	$L__BB0_4;
	bra.uni 	$L__BB0_2;
$L__BB0_4:
	add.s32 	%r29, %r2, 1;
	cvt.rn.f32.u32 	%f39, %r29;
	fma.rn.f32 	%f29, %f31, %f39, %f30;
	mov.b32 	%r35, 0;
	mov.f32 	%f53, %f29;
	mov.f32 	%f54, %f1;
$L__BB0_5:
	mul.f32 	%f11, %f54, %f54;
	mul.f32 	%f12, %f53, %f53;
	add.f32 	%f40, %f11, %f12;
	setp.gt.f32 	%p4, %f40, 0f40800000;
	mov.u32 	%r43, %r35;
	@%p4 bra 	$L__BB0_7;
	sub.f32 	%f41, %f11, %f12;
	add.f32 	%f42, %f54, %f54;
	add.f32 	%f54, %f1, %f41;
	fma.rn.f32 	%f53, %f42, %f53, %f29;
	add.s32 	%r35, %r35, 1;
	setp.ne.s32 	%p5, %r35, %r18;
	mov.u32 	%r43, %r18;
	@%p5 bra 	$L__BB0_5;
$L__BB0_7:
	add.s32 	%r31, %r2, 2;
	cvt.rn.f32.u32 	%f43, %r31;
	fma.rn.f32 	%f15, %f31, %f43, %f30;
	mov.b32 	%r37, 0;
	mov.f32 	%f55, %f15;
	mov.f32 	%f56, %f1;
$L__BB0_8:
	mul.f32 	%f18, %f56, %f56;
	mul.f32 	%f19, %f55, %f55;
	add.f32 	%f44, %f18, %f19;
	setp.gt.f32 	%p6, %f44, 0f40800000;
	mov.u32 	%r42, %r37;
	@%p6 bra 	$L__BB0_10;
	sub.f32 	%f45, %f18, %f19;
	add.f32 	%f46, %f56, %f56;
	add.f32 	%f56, %f1, %f45;
	fma.rn.f32 	%f55, %f46, %f55, %f15;
	add.s32 	%r37, %r37, 1;
	setp.ne.s32 	%p7, %r37, %r18;
	mov.u32 	%r42, %r18;
	@%p7 bra 	$L__BB0_8;
$L__BB0_10:
	add.s32 	%r33, %r2, 3;
	cvt.rn.f32.u32 	%f47, %r33;
	fma.rn.f32 	%f22, %f31, %f47, %f30;
	mov.b32 	%r39, 0;
	mov.f32 	%f57, %f22;
	mov.f32 	%f58, %f1;
$L__BB0_11:
	mul.f32 	%f25, %f58, %f58;
	mul.f32 	%f26, %f57, %f57;
	add.f32 	%f48, %f25, %f26;
	setp.gt.f32 	%p8, %f48, 0f40800000;
	mov.u32 	%r41, %r39;
	@%p8 bra 	$L__BB0_13;
	sub.f32 	%f49, %f25, %f26;
	add.f32 	%f50, %f58, %f58;
	add.f32 	%f58, %f1, %f49;
	fma.rn.f32 	%f57, %f50, %f57, %f22;
	add.s32 	%r39, %r39, 1;
	setp.eq.s32 	%p9, %r39, %r18;
	mov.u32 	%r41, %r18;
	@%p9 bra 	$L__BB0_13;
	bra.uni 	$L__BB0_11;
$L__BB0_13:
	cvta.to.global.u64 	%rd3, %rd1;
	bar.sync 	0;
	mul.wide.s32 	%rd4, %r1, 4;
	add.s64 	%rd5, %rd3, %rd4;
	cvt.u64.u32 	%rd6, %r2;
	mad.lo.s64 	%rd7, %rd2, %rd6, %rd5;
	st.global.u32 	[%rd7], %r44;
	add.s64 	%rd8, %rd7, %rd2;
	st.global.u32 	[%rd8], %r43;
	add.s64 	%rd9, %rd8, %rd2;
	st.global.u32 	[%rd9], %r42;
	add.s64 	%rd10, %rd9, %rd2;
	st.global.u32 	[%rd10], %r41;
	ret;

}


// ===== COMPILED SASS (sm_100) =====

	.target	sm_100

	.elftype	@"ET_EXEC"


//--------------------- .note.nv.tkinfo           --------------------------
	.section	.note.nv.tkinfo,"",@"SHT_NOTE"
	.sectionflags	@"SHF_NOTE_NV_TKINFO"
	.tkinfo
        /*0018*/ 	.word	0x00000002
        /*0030*/ 	.string	""
        /*0030*/ 	.string	"ptxas"
        /*0030*/ 	.string	"Cuda compilation tools, release 13.0, V13.0.88"
        /*0030*/ 	.string	"Build cuda_13.0.r13.0/compiler.36424714_0"
        /*0030*/ 	.string	"-arch sm_100 -m 64 "



//--------------------- .note.nv.cuinfo           --------------------------
	.section	.note.nv.cuinfo,"",@"SHT_NOTE"
	.sectionflags	@"SHF_NOTE_NV_CUINFO"
        /*0018*/ 	.short	0x0002
        /*001a*/ 	.short	0x0064
        /*001c*/ 	.short	0x0082
	.zero		2


//--------------------- .nv.info                  --------------------------
	.section	.nv.info,"",@"SHT_CUDA_INFO"
	.align	4


	//----- nvinfo : EIATTR_REGCOUNT
	.align		4
        /*0000*/ 	.byte	0x04, 0x2f
        /*0002*/ 	.short	(.L_1 - .L_0)
	.align		4
.L_0:
        /*0004*/ 	.word	index@(_Z12mandelKernelffPiiiffmi)
        /*0008*/ 	.word	0x00000010


	//----- nvinfo : EIATTR_FRAME_SIZE
	.align		4
.L_1:
        /*000c*/ 	.byte	0x04, 0x11
        /*000e*/ 	.short	(.L_3 - .L_2)
	.align		4
.L_2:
        /*0010*/ 	.word	index@(_Z12mandelKernelffPiiiffmi)
        /*0014*/ 	.word	0x00000000


	//----- nvinfo : EIATTR_MIN_STACK_SIZE
	.align		4
.L_3:
        /*0018*/ 	.byte	0x04, 0x12
        /*001a*/ 	.short	(.L_5 - .L_4)
	.align		4
.L_4:
        /*001c*/ 	.word	index@(_Z12mandelKernelffPiiiffmi)
        /*0020*/ 	.word	0x00000000
.L_5:


//--------------------- .nv.compat                --------------------------
	.section	.nv.compat,"",@"SHT_CUDA_COMPAT_INFO"
	.align	4
        /*0000*/ 	.byte	0x02, 0x09, 0x00, 0x00, 0x02, 0x02, 0x01, 0x00, 0x02, 0x05, 0x05, 0x00, 0x03, 0x07, 0x01, 0x01
        /*0010*/ 	.byte	0x02, 0x03, 0x00, 0x00, 0x02, 0x06, 0x01, 0x00, 0x04, 0x0b, 0x08, 0x00, 0x01, 0x00, 0x00, 0x00
        /*0020*/ 	.byte	0x00, 0x00, 0x00, 0x00


//--------------------- .nv.info._Z12mandelKernelffPiiiffmi --------------------------
	.section	.nv.info._Z12mandelKernelffPiiiffmi,"",@"SHT_CUDA_INFO"
	.sectionflags	@""
	.align	4


	//----- nvinfo : EIATTR_CUDA_API_VERSION
	.align		4
        /*0000*/ 	.byte	0x04, 0x37
        /*0002*/ 	.short	(.L_7 - .L_6)
.L_6:
        /*0004*/ 	.word	0x00000082


	//----- nvinfo : EIATTR_KPARAM_INFO
	.align		4
.L_7:
        /*0008*/ 	.byte	0x04, 0x17
        /*000a*/ 	.short	(.L_9 - .L_8)
.L_8:
        /*000c*/ 	.word	0x00000000
        /*0010*/ 	.short	0x0008
        /*0012*/ 	.short	0x0028
        /*0014*/ 	.byte	0x00, 0xf0, 0x11, 0x00


	//----- nvinfo : EIATTR_KPARAM_INFO
	.align		4
.L_9:
        /*0018*/ 	.byte	0x04, 0x17
        /*001a*/ 	.short	(.L_11 - .L_10)
.L_10:
        /*001c*/ 	.word	0x00000000
        /*0020*/ 	.short	0x0007
        /*0022*/ 	.short	0x0020
        /*0024*/ 	.byte	0x00, 0xf0, 0x21, 0x00


	//----- nvinfo : EIATTR_KPARAM_INFO
	.align		4
.L_11:
        /*0028*/ 	.byte	0x04, 0x17
        /*002a*/ 	.short	(.L_13 - .L_12)
.L_12:
        /*002c*/ 	.word	0x00000000
        /*0030*/ 	.short	0x0006
        /*0032*/ 	.short	0x001c
        /*0034*/ 	.byte	0x00, 0xf0, 0x11, 0x00


	//----- nvinfo : EIATTR_KPARAM_INFO
	.align		4
.L_13:
        /*0038*/ 	.byte	0x04, 0x17
        /*003a*/ 	.short	(.L_15 - .L_14)
.L_14:
        /*003c*/ 	.word	0x00000000
        /*0040*/ 	.short	0x0005
        /*0042*/ 	.short	0x0018
        /*0044*/ 	.byte	0x00, 0xf0, 0x11, 0x00


	//----- nvinfo : EIATTR_KPARAM_INFO
	.align		4
.L_15:
        /*0048*/ 	.byte	0x04, 0x17
        /*004a*/ 	.short	(.L_17 - .L_16)
.L_16:
        /*004c*/ 	.word	0x00000000
        /*0050*/ 	.short	0x0004
        /*0052*/ 	.short	0x0014
        /*0054*/ 	.byte	0x00, 0xf0, 0x11, 0x00


	//----- nvinfo : EIATTR_KPARAM_INFO
	.align		4
.L_17:
        /*0058*/ 	.byte	0x04, 0x17
        /*005a*/ 	.short	(.L_19 - .L_18)
.L_18:
        /*005c*/ 	.word	0x00000000
        /*0060*/ 	.short	0x0003
        /*0062*/ 	.short	0x0010
        /*0064*/ 	.byte	0x00, 0xf0, 0x11, 0x00


	//----- nvinfo : EIATTR_KPARAM_INFO
	.align		4
.L_19:
        /*0068*/ 	.byte	0x04, 0x17
        /*006a*/ 	.short	(.L_21 - .L_20)
.L_20:
        /*006c*/ 	.word	0x00000000
        /*0070*/ 	.short	0x0002
        /*0072*/ 	.short	0x0008
        /*0074*/ 	.byte	0x00, 0xf5, 0x21, 0x00


	//----- nvinfo : EIATTR_KPARAM_INFO
	.align		4
.L_21:
        /*0078*/ 	.byte	0x04, 0x17
        /*007a*/ 	.short	(.L_23 - .L_22)
.L_22:
        /*007c*/ 	.word	0x00000000
        /*0080*/ 	.short	0x0001
        /*0082*/ 	.short	0x0004
        /*0084*/ 	.byte	0x00, 0xf0, 0x11, 0x00


	//----- nvinfo : EIATTR_KPARAM_INFO
	.align		4
.L_23:
        /*0088*/ 	.byte	0x04, 0x17
        /*008a*/ 	.short	(.L_25 - .L_24)
.L_24:
        /*008c*/ 	.word	0x00000000
        /*0090*/ 	.short	0x0000
        /*0092*/ 	.short	0x0000
        /*0094*/ 	.byte	0x00, 0xf0, 0x11, 0x00


	//----- nvinfo : EIATTR_SPARSE_MMA_MASK
	.align		4
.L_25:
        /*0098*/ 	.byte	0x03, 0x50
        /*009a*/ 	.short	0x0000


	//----- nvinfo : EIATTR_MAXREG_COUNT
	.align		4
        /*009c*/ 	.byte	0x03, 0x1b
        /*009e*/ 	.short	0x00ff


	//----- nvinfo : EIATTR_NUM_BARRIERS
	.align		4
        /*00a0*/ 	.byte	0x02, 0x4c
        /*00a2*/ 	.byte	0x01
	.zero		1


	//----- nvinfo : EIATTR_MERCURY_ISA_VERSION
	.align		4
        /*00a4*/ 	.byte	0x03, 0x5f
        /*00a6*/ 	.short	0x0101


	//----- nvinfo : EIATTR_VRC_CTA_INIT_COUNT
	.align		4
        /*00a8*/ 	.byte	0x02, 0x4a
	.zero		1
	.zero		1


	//----- nvinfo : EIATTR_EXIT_INSTR_OFFSETS
	.align		4
        /*00ac*/ 	.byte	0x04, 0x1c
        /*00ae*/ 	.short	(.L_27 - .L_26)


	//   ....[0]....
.L_26:
        /*00b0*/ 	.word	0x00000990


	//----- nvinfo : EIATTR_CRS_STACK_SIZE
	.align		4
.L_27:
        /*00b4*/ 	.byte	0x04, 0x1e
        /*00b6*/ 	.short	(.L_29 - .L_28)
.L_28:
        /*00b8*/ 	.word	0x00000000


	//----- nvinfo : EIATTR_CBANK_PARAM_SIZE
	.align		4
.L_29:
        /*00bc*/ 	.byte	0x03, 0x19
        /*00be*/ 	.short	0x002c


	//----- nvinfo : EIATTR_PARAM_CBANK
	.align		4
        /*00c0*/ 	.byte	0x04, 0x0a
        /*00c2*/ 	.short	(.L_31 - .L_30)
	.align		4
.L_30:
        /*00c4*/ 	.word	index@(.nv.constant0._Z12mandelKernelffPiiiffmi)
        /*00c8*/ 	.short	0x0380
        /*00ca*/ 	.short	0x002c


	//----- nvinfo : EIATTR_SW_WAR
	.align		4
.L_31:
        /*00cc*/ 	.byte	0x04, 0x36
        /*00ce*/ 	.short	(.L_33 - .L_32)
.L_32:
        /*00d0*/ 	.word	0x00000008
.L_33:


//--------------------- .nv.callgraph             --------------------------
	.section	.nv.callgraph,"",@"SHT_CUDA_CALLGRAPH"
	.align	4
	.sectionentsize	8
	.align		4
        /*0000*/ 	.word	0x00000000
	.align		4
        /*0004*/ 	.word	0xffffffff
	.align		4
        /*0008*/ 	.word	0x00000000
	.align		4
        /*000c*/ 	.word	0xfffffffe
	.align		4
        /*0010*/ 	.word	0x00000000
	.align		4
        /*0014*/ 	.word	0xfffffffd
	.align		4
        /*0018*/ 	.word	0x00000000
	.align		4
        /*001c*/ 	.word	0xfffffffc


//--------------------- .text._Z12mandelKernelffPiiiffmi --------------------------
	.section	.text._Z12mandelKernelffPiiiffmi,"ax",@progbits
	.align	128
        .global         _Z12mandelKernelffPiiiffmi
        .type           _Z12mandelKernelffPiiiffmi,@function
        .size           _Z12mandelKernelffPiiiffmi,(.L_x_13 - _Z12mandelKernelffPiiiffmi)
        .other          _Z12mandelKernelffPiiiffmi,@"STO_CUDA_ENTRY STV_DEFAULT"
_Z12mandelKernelffPiiiffmi:
.text._Z12mandelKernelffPiiiffmi:
[----:B------:R-:W-:Y:S01]  /*0000*/  LDC R1, c[0x0][0x37c] ;  /* 0x0000df00ff017b82 */ /* 0x000fe20000000800 */
[----:B------:R-:W0:Y:S07]  /*0010*/  S2R R0, SR_TID.X ;  /* 0x0000000000007919 */ /* 0x000e2e0000002100 */
[----:B------:R-:W0:Y:S01]  /*0020*/  S2UR UR4, SR_CTAID.X ;  /* 0x00000000000479c3 */ /* 0x000e220000002500 */
[----:B------:R-:W1:Y:S01]  /*0030*/  LDCU UR8, c[0x0][0x3a8] ;  /* 0x00007500ff0877ac */ /* 0x000e620008000800 */
[----:B------:R-:W2:Y:S01]  /*0040*/  S2R R5, SR_TID.Y ;  /* 0x0000000000057919 */ /* 0x000ea20000002200 */
[----:B------:R-:W3:Y:S05]  /*0050*/  LDCU UR7, c[0x0][0x398] ;  /* 0x00007300ff0777ac */ /* 0x000eea0008000800 */
[----:B------:R-:W0:Y:S08]  /*0060*/  LDC R3, c[0x0][0x360] ;  /* 0x0000d800ff037b82 */ /* 0x000e300000000800 */
[----:B------:R-:W2:Y:S01]  /*0070*/  S2UR UR6, SR_CTAID.Y ;  /* 0x00000000000679c3 */ /* 0x000ea20000002600 */
[----:B-1----:R-:W-:-:S07]  /*0080*/  UISETP.GE.AND UP0, UPT, UR8, 0x1, UPT ;  /* 0x000000010800788c */ /* 0x002fce000bf06270 */
[----:B------:R-:W2:Y:S08]  /*0090*/  LDC R2, c[0x0][0x364] ;  /* 0x0000d900ff027b82 */ /* 0x000eb00000000800 */
[----:B------:R-:W3:Y:S01]  /*00a0*/  LDC R7, c[0x0][0x380] ;  /* 0x0000e000ff077b82 */ /* 0x000ee20000000800 */
[----:B0-----:R-:W-:Y:S01]  /*00b0*/  IMAD R3, R3, UR4, R0 ;  /* 0x0000000403037c24 */ /* 0x001fe2000f8e0200 */
[----:B------:R-:W-:Y:S01]  /*00c0*/  MOV R0, RZ ;  /* 0x000000ff00007202 */ /* 0x000fe20000000f00 */
[----:B------:R-:W0:Y:S03]  /*00d0*/  LDCU.64 UR4, c[0x0][0x358] ;  /* 0x00006b00ff0477ac */ /* 0x000e260008000a00 */
[----:B------:R-:W-:Y:S01]  /*00e0*/  I2FP.F32.S32 R4, R3 ;  /* 0x0000000300047245 */ /* 0x000fe20000201400 */
[----:B--2---:R-:W-:-:S02]  /*00f0*/  IMAD R2, R2, UR6, R5 ;  /* 0x0000000602027c24 */ /* 0x004fc4000f8e0205 */
[----:B------:R-:W-:-:S03]  /*0100*/  HFMA2 R5, -RZ, RZ, 0, 0 ;  /* 0x00000000ff057431 */ /* 0x000fc600000001ff */
[----:B------:R-:W-:Y:S01]  /*0110*/  SHF.L.U32 R2, R2, 0x2, RZ ;  /* 0x0000000202027819 */ /* 0x000fe200000006ff */
[----:B---3--:R-:W-:Y:S01]  /*0120*/  FFMA R4, R4, UR7, R7 ;  /* 0x0000000704047c23 */ /* 0x008fe20008000007 */
[----:B------:R-:W-:Y:S01]  /*0130*/  CS2R R6, SRZ ;  /* 0x0000000000067805 */ /* 0x000fe2000001ff00 */
[----:B0-----:R-:W-:Y:S06]  /*0140*/  BRA.U !UP0, `(.L_x_0) ;  /* 0x0000000508d07547 */ /* 0x001fec000b800000 */
[----:B------:R-:W0:Y:S01]  /*0150*/  LDC R5, c[0x0][0x384] ;  /* 0x0000e100ff057b82 */ /* 0x000e220000000800 */
[----:B------:R-:W0:Y:S01]  /*0160*/  LDCU UR6, c[0x0][0x39c] ;  /* 0x00007380ff0677ac */ /* 0x000e220008000800 */
[----:B------:R-:W-:Y:S01]  /*0170*/  I2FP.F32.U32 R0, R2 ;  /* 0x0000000200007245 */ /* 0x000fe20000201000 */
[----:B------:R-:W-:Y:S01]  /*0180*/  FMUL R6, R4, R4 ;  /* 0x0000000404067220 */ /* 0x000fe20000400000 */
[----:B------:R-:W-:Y:S03]  /*0190*/  BSSY.RECONVERGENT B0, `(.L_x_1) ;  /* 0x000001c000007945 */ /* 0x000fe60003800200 */
[----:B0-----:R-:W-:-:S04]  /*01a0*/  FFMA R5, R0, UR6, R5 ;  /* 0x0000000600057c23 */ /* 0x001fc80008000005 */
[----:B------:R-:W-:-:S04]  /*01b0*/  FMUL R7, R5, R5 ;  /* 0x0000000505077220 */ /* 0x000fc80000400000 */
[----:B------:R-:W-:-:S05]  /*01c0*/  FADD R0, R6, R7 ;  /* 0x0000000706007221 */ /* 0x000fca0000000000 */
[----:B------:R-:W-:Y:S02]  /*01d0*/  FSETP.GT.AND P0, PT, R0, 4, PT ;  /* 0x408000000000780b */ /* 0x000fe40003f04000 */
[----:B------:R-:W-:-:S11]  /*01e0*/  MOV R0, RZ ;  /* 0x000000ff00007202 */ /* 0x000fd60000000f00 */
[----:B------:R-:W-:Y:S05]  /*01f0*/  @P0 BRA `(.L_x_2) ;  /* 0x0000000000540947 */ /* 0x000fea0003800000 */
[----:B------:R-:W-:Y:S01]  /*0200*/  HFMA2 R0, -RZ, RZ, 0, 0 ;  /* 0x00000000ff007431 */ /* 0x000fe200000001ff */
[----:B------:R-:W-:Y:S01]  /*0210*/  MOV R8, R6 ;  /* 0x0000000600087202 */ /* 0x000fe20000000f00 */
[----:B------:R-:W-:Y:S01]  /*0220*/  IMAD.MOV.U32 R9, RZ, RZ, R7 ;  /* 0x000000ffff097224 */ /* 0x000fe200078e0007 */
[----:B------:R-:W-:Y:S01]  /*0230*/  MOV R6, R5 ;  /* 0x0000000500067202 */ /* 0x000fe20000000f00 */
[----:B------:R-:W0:Y:S01]  /*0240*/  LDCU UR7, c[0x0][0x3a8] ;  /* 0x00007500ff0777ac */ /* 0x000e220008000800 */
[----:B------:R-:W-:Y:S01]  /*0250*/  MOV R7, R4 ;  /* 0x0000000400077202 */ /* 0x000fe20000000f00 */
[----:B------:R-:W1:Y:S06]  /*0260*/  LDCU UR6, c[0x0][0x3a8] ;  /* 0x00007500ff0677ac */ /* 0x000e6c0008000800 */
.L_x_3:
[----:B------:R-:W-:Y:S01]  /*0270*/  IADD3 R10, PT, PT, R0, 0x1, RZ ;  /* 0x00000001000a7810 */ /* 0x000fe20007ffe0ff */
[----:B------:R-:W-:Y:S01]  /*0280*/  FADD R0, R7, R7 ;  /* 0x0000000707007221 */ /* 0x000fe20000000000 */
[----:B------:R-:W-:Y:S02]  /*0290*/  FADD R7, -R9, R8 ;  /* 0x0000000809077221 */ /* 0x000fe40000000100 */
[----:B0-----:R-:W-:Y:S01]  /*02a0*/  ISETP.NE.AND P0, PT, R10, UR7, PT ;  /* 0x000000070a007c0c */ /* 0x001fe2000bf05270 */
[----:B------:R-:W-:Y:S01]  /*02b0*/  FFMA R6, R0, R6, R5 ;  /* 0x0000000600067223 */ /* 0x000fe20000000005 */
[----:B-1----:R-:W-:-:S11]  /*02c0*/  IMAD.U32 R0, RZ, RZ, UR6 ;  /* 0x00000006ff007e24 */ /* 0x002fd6000f8e00ff */
[----:B------:R-:W-:Y:S05]  /*02d0*/  @!P0 BRA `(.L_x_2) ;  /* 0x00000000001c8947 */ /* 0x000fea0003800000 */
[----:B------:R-:W-:Y:S01]  /*02e0*/  FADD R7, R4, R7 ;  /* 0x0000000704077221 */ /* 0x000fe20000000000 */
[----:B------:R-:W-:-:S03]  /*02f0*/  FMUL R9, R6, R6 ;  /* 0x0000000606097220 */ /* 0x000fc60000400000 */
[----:B------:R-:W-:-:S04]  /*0300*/  FMUL R8, R7, R7 ;  /* 0x0000000707087220 */ /* 0x000fc80000400000 */
[----:B------:R-:W-:-:S05]  /*0310*/  FADD R0, R8, R9 ;  /* 0x0000000908007221 */ /* 0x000fca0000000000 */
[----:B------:R-:W-:Y:S02]  /*0320*/  FSETP.GT.AND P0, PT, R0, 4, PT ;  /* 0x408000000000780b */ /* 0x000fe40003f04000 */
[----:B------:R-:W-:-:S11]  /*0330*/  MOV R0, R10 ;  /* 0x0000000a00007202 */ /* 0x000fd60000000f00 */
[----:B------:R-:W-:Y:S05]  /*0340*/  @!P0 BRA `(.L_x_3) ;  /* 0xfffffffc00c88947 */ /* 0x000fea000383ffff */
.L_x_2:
[----:B------:R-:W-:Y:S05]  /*0350*/  BSYNC.RECONVERGENT B0 ;  /* 0x0000000000007941 */ /* 0x000fea0003800200 */
.L_x_1:
[----:B------:R-:W0:Y:S01]  /*0360*/  LDC R6, c[0x0][0x384] ;  /* 0x0000e100ff067b82 */ /* 0x000e220000000800 */
[----:B------:R-:W0:Y:S01]  /*0370*/  LDCU UR6, c[0x0][0x39c] ;  /* 0x00007380ff0677ac */ /* 0x000e220008000800 */
[----:B------:R-:W-:Y:S01]  /*0380*/  IADD3 R5, PT, PT, R2, 0x1, RZ ;  /* 0x0000000102057810 */ /* 0x000fe20007ffe0ff */
[----:B------:R-:W-:Y:S01]  /*0390*/  BSSY.RECONVERGENT B0, `(.L_x_4) ;  /* 0x0000015000007945 */ /* 0x000fe20003800200 */
[----:B------:R-:W-:Y:S01]  /*03a0*/  MOV R8, R4 ;  /* 0x0000000400087202 */ /* 0x000fe20000000f00 */
[----:B------:R-:W1:Y:S01]  /*03b0*/  LDCU UR8, c[0x0][0x3a8] ;  /* 0x00007500ff0877ac */ /* 0x000e620008000800 */
[----:B------:R-:W-:Y:S01]  /*03c0*/  I2FP.F32.U32 R5, R5 ;  /* 0x0000000500057245 */ /* 0x000fe20000201000 */
[----:B------:R-:W2:Y:S04]  /*03d0*/  LDCU UR7, c[0x0][0x3a8] ;  /* 0x00007500ff0777ac */ /* 0x000ea80008000800 */
[----:B0-----:R-:W-:Y:S01]  /*03e0*/  FFMA R6, R5, UR6, R6 ;  /* 0x0000000605067c23 */ /* 0x001fe20008000006 */
[----:B------:R-:W-:-:S03]  /*03f0*/  HFMA2 R5, -RZ, RZ, 0, 0 ;  /* 0x00000000ff057431 */ /* 0x000fc600000001ff */
[----:B-12---:R-:W-:-:S07]  /*0400*/  IMAD.MOV.U32 R7, RZ, RZ, R6 ;  /* 0x000000ffff077224 */ /* 0x006fce00078e0006 */
.L_x_6:
[----:B------:R-:W-:Y:S01]  /*0410*/  FMUL R9, R8, R8 ;  /* 0x0000000808097220 */ /* 0x000fe20000400000 */
[----:B------:R-:W-:-:S04]  /*0420*/  FMUL R10, R7, R7 ;  /* 0x00000007070a7220 */ /* 0x000fc80000400000 */
[----:B------:R-:W-:-:S05]  /*0430*/  FADD R11, R9, R10 ;  /* 0x0000000a090b7221 */ /* 0x000fca0000000000 */
[----:B------:R-:W-:-:S13]  /*0440*/  FSETP.GT.AND P0, PT, R11, 4, PT ;  /* 0x408000000b00780b */ /* 0x000fda0003f04000 */
[----:B------:R-:W-:Y:S05]  /*0450*/  @P0 BRA `(.L_x_5) ;  /* 0x0000000000200947 */ /* 0x000fea0003800000 */
[----:B------:R-:W-:Y:S01]  /*0460*/  IADD3 R5, PT, PT, R5, 0x1, RZ ;  /* 0x0000000105057810 */ /* 0x000fe20007ffe0ff */
[----:B------:R-:W-:Y:S01]  /*0470*/  FADD R11, R8, R8 ;  /* 0x00000008080b7221 */ /* 0x000fe20000000000 */
[----:B------:R-:W-:Y:S02]  /*0480*/  FADD R9, R9, -R10 ;  /* 0x8000000a09097221 */ /* 0x000fe40000000000 */
[----:B------:R-:W-:Y:S01]  /*0490*/  ISETP.NE.AND P0, PT, R5, UR7, PT ;  /* 0x0000000705007c0c */ /* 0x000fe2000bf05270 */
[----:B------:R-:W-:Y:S01]  /*04a0*/  FFMA R7, R11, R7, R6 ;  /* 0x000000070b077223 */ /* 0x000fe20000000006 */
[----:B------:R-:W-:-:S11]  /*04b0*/  FADD R8, R4, R9 ;  /* 0x0000000904087221 */ /* 0x000fd60000000000 */
[----:B------:R-:W-:Y:S05]  /*04c0*/  @P0 BRA `(.L_x_6) ;  /* 0xfffffffc00d00947 */ /* 0x000fea000383ffff */
[----:B------:R-:W-:-:S07]  /*04d0*/  MOV R5, UR8 ;  /* 0x0000000800057c02 */ /* 0x000fce0008000f00 */
.L_x_5:
[----:B------:R-:W-:Y:S05]  /*04e0*/  BSYNC.RECONVERGENT B0 ;  /* 0x0000000000007941 */ /* 0x000fea0003800200 */
.L_x_4:
        /* <DEDUP_REMOVED lines=11> */
.L_x_9:
        /* <DEDUP_REMOVED lines=13> */
.L_x_8:
[----:B------:R-:W-:Y:S05]  /*0670*/  BSYNC.RECONVERGENT B0 ;  /* 0x0000000000007941 */ /* 0x000fea0003800200 */
.L_x_7:
[----:B------:R-:W0:Y:S01]  /*0680*/  LDC R8, c[0x0][0x384] ;  /* 0x0000e100ff087b82 */ /* 0x000e220000000800 */
[----:B------:R-:W0:Y:S01]  /*0690*/  LDCU UR6, c[0x0][0x39c] ;  /* 0x00007380ff0677ac */ /* 0x000e220008000800 */
[----:B------:R-:W-:Y:S01]  /*06a0*/  IADD3 R7, PT, PT, R2, 0x3, RZ ;  /* 0x0000000302077810 */ /* 0x000fe20007ffe0ff */
[----:B------:R-:W-:Y:S01]  /*06b0*/  FMUL R11, R4, R4 ;  /* 0x00000004040b7220 */ /* 0x000fe20000400000 */
[----:B------:R-:W-:Y:S02]  /*06c0*/  BSSY.RECONVERGENT B0, `(.L_x_0) ;  /* 0x000001c000007945 */ /* 0x000fe40003800200 */
[----:B------:R-:W-:-:S05]  /*06d0*/  I2FP.F32.U32 R7, R7 ;  /* 0x0000000700077245 */ /* 0x000fca0000201000 */
[----:B0-----:R-:W-:-:S04]  /*06e0*/  FFMA R8, R7, UR6, R8 ;  /* 0x0000000607087c23 */ /* 0x001fc80008000008 */
[----:B------:R-:W-:-:S04]  /*06f0*/  FMUL R9, R8, R8 ;  /* 0x0000000808097220 */ /* 0x000fc80000400000 */
[----:B------:R-:W-:-:S05]  /*0700*/  FADD R7, R11, R9 ;  /* 0x000000090b077221 */ /* 0x000fca0000000000 */
[----:B------:R-:W-:Y:S01]  /*0710*/  FSETP.GT.AND P0, PT, R7, 4, PT ;  /* 0x408000000700780b */ /* 0x000fe20003f04000 */
[----:B------:R-:W-:-:S12]  /*0720*/  HFMA2 R7, -RZ, RZ, 0, 0 ;  /* 0x00000000ff077431 */ /* 0x000fd800000001ff */
[----:B------:R-:W-:Y:S05]  /*0730*/  @P0 BRA `(.L_x_10) ;  /* 0x0000000000500947 */ /* 0x000fea0003800000 */
[----:B------:R-:W-:Y:S01]  /*0740*/  MOV R12, R9 ;  /* 0x00000009000c7202 */ /* 0x000fe20000000f00 */
[----:B------:R-:W-:Y:S01]  /*0750*/  IMAD.MOV.U32 R7, RZ, RZ, RZ ;  /* 0x000000ffff077224 */ /* 0x000fe200078e00ff */
[----:B------:R-:W-:Y:S01]  /*0760*/  MOV R9, R8 ;  /* 0x0000000800097202 */ /* 0x000fe20000000f00 */
[----:B------:R-:W0:Y:S01]  /*0770*/  LDCU UR8, c[0x0][0x3a8] ;  /* 0x00007500ff0877ac */ /* 0x000e220008000800 */
[----:B------:R-:W-:Y:S01]  /*0780*/  MOV R10, R4 ;  /* 0x00000004000a7202 */ /* 0x000fe20000000f00 */
[----:B------:R-:W1:Y:S06]  /*0790*/  LDCU UR9, c[0x0][0x3a8] ;  /* 0x00007500ff0977ac */ /* 0x000e6c0008000800 */
.L_x_11:
[----:B------:R-:W-:Y:S01]  /*07a0*/  IADD3 R13, PT, PT, R7, 0x1, RZ ;  /* 0x00000001070d7810 */ /* 0x000fe20007ffe0ff */
[----:B------:R-:W-:Y:S01]  /*07b0*/  FADD R7, R10, R10 ;  /* 0x0000000a0a077221 */ /* 0x000fe20000000000 */
[----:B------:R-:W-:Y:S02]  /*07c0*/  FADD R11, -R12, R11 ;  /* 0x0000000b0c0b7221 */ /* 0x000fe40000000100 */
[----:B0-----:R-:W-:Y:S01]  /*07d0*/  ISETP.NE.AND P0, PT, R13, UR8, PT ;  /* 0x000000080d007c0c */ /* 0x001fe2000bf05270 */
[----:B------:R-:W-:Y:S01]  /*07e0*/  FFMA R9, R7, R9, R8 ;  /* 0x0000000907097223 */ /* 0x000fe20000000008 */
[----:B-1----:R-:W-:-:S11]  /*07f0*/  MOV R7, UR9 ;  /* 0x0000000900077c02 */ /* 0x002fd60008000f00 */
        /* <DEDUP_REMOVED lines=8> */
.L_x_10:
[----:B------:R-:W-:Y:S05]  /*0880*/  BSYNC.RECONVERGENT B0 ;  /* 0x0000000000007941 */ /* 0x000fea0003800200 */
.L_x_0:
[----:B------:R-:W0:Y:S01]  /*0890*/  LDC.64 R8, c[0x0][0x388] ;  /* 0x0000e200ff087b82 */ /* 0x000e220000000a00 */
[----:B------:R-:W1:Y:S01]  /*08a0*/  LDCU.64 UR6, c[0x0][0x3a0] ;  /* 0x00007400ff0677ac */ /* 0x000e620008000a00 */
[----:B0-----:R-:W-:-:S04]  /*08b0*/  IMAD.WIDE R8, R3, 0x4, R8 ;  /* 0x0000000403087825 */ /* 0x001fc800078e0208 */
[----:B-1----:R-:W-:-:S04]  /*08c0*/  IMAD.WIDE.U32 R8, R2, UR6, R8 ;  /* 0x0000000602087c25 */ /* 0x002fc8000f8e0008 */
[----:B------:R-:W-:Y:S01]  /*08d0*/  IMAD R9, R2, UR7, R9 ;  /* 0x0000000702097c24 */ /* 0x000fe2000f8e0209 */
[----:B------:R-:W-:Y:S01]  /*08e0*/  BAR.SYNC.DEFER_BLOCKING 0x0 ;  /* 0x0000000000007b1d */ /* 0x000fe20000010000 */
[----:B------:R-:W-:-:S04]  /*08f0*/  IADD3 R2, P0, PT, R8, UR6, RZ ;  /* 0x0000000608027c10 */ /* 0x000fc8000ff1e0ff */
[----:B------:R-:W-:Y:S02]  /*0900*/  IADD3.X R3, PT, PT, R9, UR7, RZ, P0, !PT ;  /* 0x0000000709037c10 */ /* 0x000fe400087fe4ff */
[----:B------:R-:W-:-:S04]  /*0910*/  IADD3 R10, P0, PT, R2, UR6, RZ ;  /* 0x00000006020a7c10 */ /* 0x000fc8000ff1e0ff */
[----:B------:R-:W-:Y:S02]  /*0920*/  IADD3.X R11, PT, PT, R3, UR7, RZ, P0, !PT ;  /* 0x00000007030b7c10 */ /* 0x000fe400087fe4ff */
[----:B------:R-:W-:-:S04]  /*0930*/  IADD3 R12, P0, PT, R10, UR6, RZ ;  /* 0x000000060a0c7c10 */ /* 0x000fc8000ff1e0ff */
[----:B------:R-:W-:Y:S01]  /*0940*/  IADD3.X R13, PT, PT, R11, UR7, RZ, P0, !PT ;  /* 0x000000070b0d7c10 */ /* 0x000fe200087fe4ff */
[----:B------:R-:W-:Y:S04]  /*0950*/  STG.E desc[UR4][R8.64], R0 ;  /* 0x0000000008007986 */ /* 0x000fe8000c101904 */
[----:B------:R-:W-:Y:S04]  /*0960*/  STG.E desc[UR4][R2.64], R5 ;  /* 0x0000000502007986 */ /* 0x000fe8000c101904 */
[----:B------:R-:W-:Y:S04]  /*0970*/  STG.E desc[UR4][R10.64], R6 ;  /* 0x000000060a007986 */ /* 0x000fe8000c101904 */
[----:B------:R-:W-:Y:S01]  /*0980*/  STG.E desc[UR4][R12.64], R7 ;  /* 0x000000070c007986 */ /* 0x000fe2000c101904 */
[----:B------:R-:W-:Y:S05]  /*0990*/  EXIT ;  /* 0x000000000000794d */ /* 0x000fea0003800000 */
.L_x_12:
[----:B------:R-:W-:-:S00]  /*09a0*/  BRA `(.L_x_12) ;  /* 0xfffffffc00fc7947 */ /* 0x000fc0000383ffff */
[----:B------:R-:W-:-:S00]  /*09b0*/  NOP ;  /* 0x0000000000007918 */ /* 0x000fc00000000000 */
        /* <DEDUP_REMOVED lines=12> */
.L_x_13:


//--------------------- .nv.shared.reserved.0     --------------------------
	.section	.nv.shared.reserved.0,"aw",@nobits
	.weak		__nv_reservedSMEM_offset_0_alias
	.size		__nv_reservedSMEM_offset_0_alias, 0, 64
	.other		__nv_reservedSMEM_offset_0_alias,@"STO_CUDA_RESERVED_SHARED STV_DEFAULT"
__nv_reservedSMEM_offset_0_alias:
	.zero		0
	.zero		64


//--------------------- .nv.constant0._Z12mandelKernelffPiiiffmi --------------------------
	.section	.nv.constant0._Z12mandelKernelffPiiiffmi,"a",@progbits
	.sectionflags	@""
	.align	4
.nv.constant0._Z12mandelKernelffPiiiffmi:
	.zero		940


//--------------------- SYMBOLS --------------------------

	.type		.nv.reservedSmem.offset0,@object
	.size		.nv.reservedSmem.offset0,0x4
